//
// Generated by NVIDIA NVVM Compiler
//
// Compiler Build ID: CL-36424714
// Cuda compilation tools, release 13.0, V13.0.88
// Based on NVVM 20.0.0
//

.version 9.0
.target sm_100
.address_size 64

	// .globl	_Z22elementwiseMulAndScaleP6float2S0_if

.visible .entry _Z22elementwiseMulAndScaleP6float2S0_if(
	.param .u64 .ptr .align 1 _Z22elementwiseMulAndScaleP6float2S0_if_param_0,
	.param .u64 .ptr .align 1 _Z22elementwiseMulAndScaleP6float2S0_if_param_1,
	.param .u32 _Z22elementwiseMulAndScaleP6float2S0_if_param_2,
	.param .f32 _Z22elementwiseMulAndScaleP6float2S0_if_param_3
)
{
	.reg .pred 	%p<2>;
	.reg .b32 	%r<6>;
	.reg .b32 	%f<13>;
	.reg .b64 	%rd<8>;

	ld.param.u64 	%rd1, [_Z22elementwiseMulAndScaleP6float2S0_if_param_0];
	ld.param.u64 	%rd2, [_Z22elementwiseMulAndScaleP6float2S0_if_param_1];
	ld.param.u32 	%r2, [_Z22elementwiseMulAndScaleP6float2S0_if_param_2];
	ld.param.f32 	%f1, [_Z22elementwiseMulAndScaleP6float2S0_if_param_3];
	mov.u32 	%r3, %ntid.x;
	mov.u32 	%r4, %ctaid.x;
	mov.u32 	%r5, %tid.x;
	mad.lo.s32 	%r1, %r3, %r4, %r5;
	setp.ge.s32 	%p1, %r1, %r2;
	@%p1 bra 	$L__BB0_2;
	cvta.to.global.u64 	%rd3, %rd1;
	cvta.to.global.u64 	%rd4, %rd2;
	mul.wide.s32 	%rd5, %r1, 8;
	add.s64 	%rd6, %rd3, %rd5;
	ld.global.v2.f32 	{%f2, %f3}, [%rd6];
	add.s64 	%rd7, %rd4, %rd5;
	ld.global.v2.f32 	{%f4, %f5}, [%rd7];
	mul.f32 	%f6, %f2, %f4;
	mul.f32 	%f7, %f3, %f5;
	sub.f32 	%f8, %f6, %f7;
	mul.f32 	%f9, %f1, %f8;
	mul.f32 	%f10, %f2, %f5;
	fma.rn.f32 	%f11, %f3, %f4, %f10;
	mul.f32 	%f12, %f1, %f11;
	st.global.v2.f32 	[%rd6], {%f9, %f12};
$L__BB0_2:
	ret;

}


// ===== COMPILED SASS (sm_100) =====

	.target	sm_100

	.elftype	@"ET_EXEC"


//--------------------- .note.nv.tkinfo           --------------------------
	.section	.note.nv.tkinfo,"",@"SHT_NOTE"
	.sectionflags	@"SHF_NOTE_NV_TKINFO"
	.tkinfo
        /*0018*/ 	.word	0x00000002
        /*0030*/ 	.string	""
        /*0030*/ 	.string	"ptxas"
        /*0030*/ 	.string	"Cuda compilation tools, release 13.0, V13.0.88"
        /*0030*/ 	.string	"Build cuda_13.0.r13.0/compiler.36424714_0"
        /*0030*/ 	.string	"-arch sm_100 -m 64 "



//--------------------- .note.nv.cuinfo           --------------------------
	.section	.note.nv.cuinfo,"",@"SHT_NOTE"
	.sectionflags	@"SHF_NOTE_NV_CUINFO"
        /*0018*/ 	.short	0x0002
        /*001a*/ 	.short	0x0064
        /*001c*/ 	.short	0x0082
	.zero		2


//--------------------- .nv.info                  --------------------------
	.section	.nv.info,"",@"SHT_CUDA_INFO"
	.align	4


	//----- nvinfo : EIATTR_REGCOUNT
	.align		4
        /*0000*/ 	.byte	0x04, 0x2f
        /*0002*/ 	.short	(.L_1 - .L_0)
	.align		4
.L_0:
        /*0004*/ 	.word	index@(_Z22elementwiseMulAndScaleP6float2S0_if)
        /*0008*/ 	.word	0x0000000c


	//----- nvinfo : EIATTR_FRAME_SIZE
	.align		4
.L_1:
        /*000c*/ 	.byte	0x04, 0x11
        /*000e*/ 	.short	(.L_3 - .L_2)
	.align		4
.L_2:
        /*0010*/ 	.word	index@(_Z22elementwiseMulAndScaleP6float2S0_if)
        /*0014*/ 	.word	0x00000000


	//----- nvinfo : EIATTR_MIN_STACK_SIZE
	.align		4
.L_3:
        /*0018*/ 	.byte	0x04, 0x12
        /*001a*/ 	.short	(.L_5 - .L_4)
	.align		4
.L_4:
        /*001c*/ 	.word	index@(_Z22elementwiseMulAndScaleP6float2S0_if)
        /*0020*/ 	.word	0x00000000
.L_5:


//--------------------- .nv.compat                --------------------------
	.section	.nv.compat,"",@"SHT_CUDA_COMPAT_INFO"
	.align	4
        /*0000*/ 	.byte	0x02, 0x09, 0x00, 0x00, 0x02, 0x02, 0x01, 0x00, 0x02, 0x05, 0x05, 0x00, 0x03, 0x07, 0x01, 0x01
        /*0010*/ 	.byte	0x02, 0x03, 0x00, 0x00, 0x02, 0x06, 0x01, 0x00, 0x04, 0x0b, 0x08, 0x00, 0x09, 0x00, 0x00, 0x00
        /*0020*/ 	.byte	0x00, 0x00, 0x00, 0x00


//--------------------- .nv.info._Z22elementwiseMulAndScaleP6float2S0_if --------------------------
	.section	.nv.info._Z22elementwiseMulAndScaleP6float2S0_if,"",@"SHT_CUDA_INFO"
	.sectionflags	@""
	.align	4


	//----- nvinfo : EIATTR_CUDA_API_VERSION
	.align		4
        /*0000*/ 	.byte	0x04, 0x37
        /*0002*/ 	.short	(.L_7 - .L_6)
.L_6:
        /*0004*/ 	.word	0x00000082


	//----- nvinfo : EIATTR_KPARAM_INFO
	.align		4
.L_7:
        /*0008*/ 	.byte	0x04, 0x17
        /*000a*/ 	.short	(.L_9 - .L_8)
.L_8:
        /*000c*/ 	.word	0x00000000
        /*0010*/ 	.short	0x0003
        /*0012*/ 	.short	0x0014
        /*0014*/ 	.byte	0x00, 0xf0, 0x11, 0x00


	//----- nvinfo : EIATTR_KPARAM_INFO
	.align		4
.L_9:
        /*0018*/ 	.byte	0x04, 0x17
        /*001a*/ 	.short	(.L_11 - .L_10)
.L_10:
        /*001c*/ 	.word	0x00000000
        /*0020*/ 	.short	0x0002
        /*0022*/ 	.short	0x0010
        /*0024*/ 	.byte	0x00, 0xf0, 0x11, 0x00


	//----- nvinfo : EIATTR_KPARAM_INFO
	.align		4
.L_11:
        /*0028*/ 	.byte	0x04, 0x17
        /*002a*/ 	.short	(.L_13 - .L_12)
.L_12:
        /*002c*/ 	.word	0x00000000
        /*0030*/ 	.short	0x0001
        /*0032*/ 	.short	0x0008
        /*0034*/ 	.byte	0x00, 0xf5, 0x21, 0x00


	//----- nvinfo : EIATTR_KPARAM_INFO
	.align		4
.L_13:
        /*0038*/ 	.byte	0x04, 0x17
        /*003a*/ 	.short	(.L_15 - .L_14)
.L_14:
        /*003c*/ 	.word	0x00000000
        /*0040*/ 	.short	0x0000
        /*0042*/ 	.short	0x0000
        /*0044*/ 	.byte	0x00, 0xf5, 0x21, 0x00


	//----- nvinfo : EIATTR_SPARSE_MMA_MASK
	.align		4
.L_15:
        /*0048*/ 	.byte	0x03, 0x50
        /*004a*/ 	.short	0x0000


	//----- nvinfo : EIATTR_MAXREG_COUNT
	.align		4
        /*004c*/ 	.byte	0x03, 0x1b
        /*004e*/ 	.short	0x00ff


	//----- nvinfo : EIATTR_MERCURY_ISA_VERSION
	.align		4
        /*0050*/ 	.byte	0x03, 0x5f
        /*0052*/ 	.short	0x0101


	//----- nvinfo : EIATTR_VRC_CTA_INIT_COUNT
	.align		4
        /*0054*/ 	.byte	0x02, 0x4a
	.zero		1
	.zero		1


	//----- nvinfo : EIATTR_EXIT_INSTR_OFFSETS
	.align		4
        /*0058*/ 	.byte	0x04, 0x1c
        /*005a*/ 	.short	(.L_17 - .L_16)


	//   ....[0]....
.L_16:
        /*005c*/ 	.word	0x00000070


	//   ....[1]....
        /*0060*/ 	.word	0x00000170


	//----- nvinfo : EIATTR_CBANK_PARAM_SIZE
	.align		4
.L_17:
        /*0064*/ 	.byte	0x03, 0x19
        /*0066*/ 	.short	0x0018


	//----- nvinfo : EIATTR_PARAM_CBANK
	.align		4
        /*0068*/ 	.byte	0x04, 0x0a
        /*006a*/ 	.short	(.L_19 - .L_18)
	.align		4
.L_18:
        /*006c*/ 	.word	index@(.nv.constant0._Z22elementwiseMulAndScaleP6float2S0_if)
        /*0070*/ 	.short	0x0380
        /*0072*/ 	.short	0x0018


	//----- nvinfo : EIATTR_SW_WAR
	.align		4
.L_19:
        /*0074*/ 	.byte	0x04, 0x36
        /*0076*/ 	.short	(.L_21 - .L_20)
.L_20:
        /*0078*/ 	.word	0x00000008
.L_21:


//--------------------- .nv.callgraph             --------------------------
	.section	.nv.callgraph,"",@"SHT_CUDA_CALLGRAPH"
	.align	4
	.sectionentsize	8
	.align		4
        /*0000*/ 	.word	0x00000000
	.align		4
        /*0004*/ 	.word	0xffffffff
	.align		4
        /*0008*/ 	.word	0x00000000
	.align		4
        /*000c*/ 	.word	0xfffffffe
	.align		4
        /*0010*/ 	.word	0x00000000
	.align		4
        /*0014*/ 	.word	0xfffffffd
	.align		4
        /*0018*/ 	.word	0x00000000
	.align		4
        /*001c*/ 	.word	0xfffffffc


//--------------------- .text._Z22elementwiseMulAndScaleP6float2S0_if --------------------------
	.section	.text._Z22elementwiseMulAndScaleP6float2S0_if,"ax",@progbits
	.align	128
        .global         _Z22elementwiseMulAndScaleP6float2S0_if
        .type           _Z22elementwiseMulAndScaleP6float2S0_if,@function
        .size           _Z22elementwiseMulAndScaleP6float2S0_if,(.L_x_1 - _Z22elementwiseMulAndScaleP6float2S0_if)
        .other          _Z22elementwiseMulAndScaleP6float2S0_if,@"STO_CUDA_ENTRY STV_DEFAULT"
_Z22elementwiseMulAndScaleP6float2S0_if:
.text._Z22elementwiseMulAndScaleP6float2S0_if:
[----:B------:R-:W-:Y:S01]  /*0000*/  LDC R1, c[0x0][0x37c] ;  /* 0x0000df00ff017b82 */ /* 0x000fe20000000800 */
[----:B------:R-:W0:Y:S01]  /*0010*/  S2R R7, SR_CTAID.X ;  /* 0x0000000000077919 */ /* 0x000e220000002500 */
[----:B------:R-:W0:Y:S01]  /*0020*/  LDCU UR4, c[0x0][0x360] ;  /* 0x00006c00ff0477ac */ /* 0x000e220008000800 */
[----:B------:R-:W0:Y:S01]  /*0030*/  S2R R0, SR_TID.X ;  /* 0x0000000000007919 */ /* 0x000e220000002100 */
[----:B------:R-:W1:Y:S01]  /*0040*/  LDCU UR5, c[0x0][0x390] ;  /* 0x00007200ff0577ac */ /* 0x000e620008000800 */
[----:B0-----:R-:W-:-:S05]  /*0050*/  IMAD R7, R7, UR4, R0 ;  /* 0x0000000407077c24 */ /* 0x001fca000f8e0200 */
[----:B-1----:R-:W-:-:S13]  /*0060*/  ISETP.GE.AND P0, PT, R7, UR5, PT ;  /* 0x0000000507007c0c */ /* 0x002fda000bf06270 */
[----:B------:R-:W-:Y:S05]  /*0070*/  @P0 EXIT ;  /* 0x000000000000094d */ /* 0x000fea0003800000 */
[----:B------:R-:W0:Y:S01]  /*0080*/  LDC.64 R4, c[0x0][0x388] ;  /* 0x0000e200ff047b82 */ /* 0x000e220000000a00 */
[----:B------:R-:W1:Y:S01]  /*0090*/  LDCU.64 UR4, c[0x0][0x358] ;  /* 0x00006b00ff0477ac */ /* 0x000e620008000a00 */
[----:B------:R-:W2:Y:S06]  /*00a0*/  LDCU UR6, c[0x0][0x394] ;  /* 0x00007280ff0677ac */ /* 0x000eac0008000800 */
[----:B------:R-:W3:Y:S01]  /*00b0*/  LDC.64 R2, c[0x0][0x380] ;  /* 0x0000e000ff027b82 */ /* 0x000ee20000000a00 */
[----:B0-----:R-:W-:-:S06]  /*00c0*/  IMAD.WIDE R4, R7, 0x8, R4 ;  /* 0x0000000807047825 */ /* 0x001fcc00078e0204 */
[----:B-1----:R-:W4:Y:S01]  /*00d0*/  LDG.E.64 R4, desc[UR4][R4.64] ;  /* 0x0000000404047981 */ /* 0x002f22000c1e1b00 */
[----:B---3--:R-:W-:-:S05]  /*00e0*/  IMAD.WIDE R2, R7, 0x8, R2 ;  /* 0x0000000807027825 */ /* 0x008fca00078e0202 */
[----:B------:R-:W4:Y:S02]  /*00f0*/  LDG.E.64 R6, desc[UR4][R2.64] ;  /* 0x0000000402067981 */ /* 0x000f24000c1e1b00 */
[-C--:B----4-:R-:W-:Y:S01]  /*0100*/  FMUL R9, R7, R5.reuse ;  /* 0x0000000507097220 */ /* 0x090fe20000400000 */
[----:B------:R-:W-:-:S03]  /*0110*/  FMUL R0, R6, R5 ;  /* 0x0000000506007220 */ /* 0x000fc60000400000 */
[-C--:B------:R-:W-:Y:S01]  /*0120*/  FFMA R9, R6, R4.reuse, -R9 ;  /* 0x0000000406097223 */ /* 0x080fe20000000809 */
[----:B------:R-:W-:-:S03]  /*0130*/  FFMA R7, R7, R4, R0 ;  /* 0x0000000407077223 */ /* 0x000fc60000000000 */
[----:B--2---:R-:W-:Y:S01]  /*0140*/  FMUL R6, R9, UR6 ;  /* 0x0000000609067c20 */ /* 0x004fe20008400000 */
[----:B------:R-:W-:-:S05]  /*0150*/  FMUL R7, R7, UR6 ;  /* 0x0000000607077c20 */ /* 0x000fca0008400000 */
[----:B------:R-:W-:Y:S01]  /*0160*/  STG.E.64 desc[UR4][R2.64], R6 ;  /* 0x0000000602007986 */ /* 0x000fe2000c101b04 */
[----:B------:R-:W-:Y:S05]  /*0170*/  EXIT ;  /* 0x000000000000794d */ /* 0x000fea0003800000 */
.L_x_0:
[----:B------:R-:W-:-:S00]  /*0180*/  BRA `(.L_x_0) ;  /* 0xfffffffc00fc7947 */ /* 0x000fc0000383ffff */
[----:B------:R-:W-:-:S00]  /*0190*/  NOP ;  /* 0x0000000000007918 */ /* 0x000fc00000000000 */
        /* <DEDUP_REMOVED lines=14> */
.L_x_1:


//--------------------- .nv.shared.reserved.0     --------------------------
	.section	.nv.shared.reserved.0,"aw",@nobits
	.weak		__nv_reservedSMEM_offset_0_alias
	.size		__nv_reservedSMEM_offset_0_alias, 0, 64
	.other		__nv_reservedSMEM_offset_0_alias,@"STO_CUDA_RESERVED_SHARED STV_DEFAULT"
__nv_reservedSMEM_offset_0_alias:
	.zero		0
	.zero		64


//--------------------- .nv.constant0._Z22elementwiseMulAndScaleP6float2S0_if --------------------------
	.section	.nv.constant0._Z22elementwiseMulAndScaleP6float2S0_if,"a",@progbits
	.sectionflags	@""
	.align	4
.nv.constant0._Z22elementwiseMulAndScaleP6float2S0_if:
	.zero		920


//--------------------- SYMBOLS --------------------------

	.type		.nv.reservedSmem.offset0,@object
	.size		.nv.reservedSmem.offset0,0x4
